//
// Generated by NVIDIA NVVM Compiler
//
// Compiler Build ID: CL-36424714
// Cuda compilation tools, release 13.0, V13.0.88
// Based on NVVM 20.0.0
//

.version 9.0
.target sm_100
.address_size 64

	// .globl	_Z12delay_kernelPfS_imi
.global .align 4 .b8 __cudart_i2opi_f[24] = {65, 144, 67, 60, 153, 149, 98, 219, 192, 221, 52, 245, 209, 87, 39, 252, 41, 21, 68, 78, 110, 131, 249, 162};

.visible .entry _Z12delay_kernelPfS_imi(
	.param .u64 .ptr .align 1 _Z12delay_kernelPfS_imi_param_0,
	.param .u64 .ptr .align 1 _Z12delay_kernelPfS_imi_param_1,
	.param .u32 _Z12delay_kernelPfS_imi_param_2,
	.param .u64 _Z12delay_kernelPfS_imi_param_3,
	.param .u32 _Z12delay_kernelPfS_imi_param_4
)
{
	.local .align 4 .b8 	__local_depot0[28];
	.reg .b64 	%SP;
	.reg .b64 	%SPL;
	.reg .pred 	%p<12>;
	.reg .b32 	%r<46>;
	.reg .b32 	%f<33>;
	.reg .b64 	%rd<38>;
	.reg .b64 	%fd<3>;

	mov.u64 	%SPL, __local_depot0;
	ld.param.u64 	%rd11, [_Z12delay_kernelPfS_imi_param_0];
	ld.param.u64 	%rd12, [_Z12delay_kernelPfS_imi_param_1];
	ld.param.u32 	%r17, [_Z12delay_kernelPfS_imi_param_2];
	ld.param.u64 	%rd13, [_Z12delay_kernelPfS_imi_param_3];
	ld.param.u32 	%r16, [_Z12delay_kernelPfS_imi_param_4];
	add.u64 	%rd1, %SPL, 0;
	mov.u32 	%r18, %ctaid.x;
	mov.u32 	%r19, %ntid.x;
	mov.u32 	%r20, %tid.x;
	mad.lo.s32 	%r1, %r18, %r19, %r20;
	setp.ge.s32 	%p1, %r1, %r17;
	@%p1 bra 	$L__BB0_13;
	cvta.to.global.u64 	%rd17, %rd12;
	// begin inline asm
	mov.u64 	%rd15, %clock64;
	// end inline asm
	cvt.s64.s32 	%rd18, %r16;
	mul.lo.s64 	%rd3, %rd13, %rd18;
	mul.wide.s32 	%rd19, %r1, 4;
	add.s64 	%rd20, %rd17, %rd19;
	ld.global.f32 	%f32, [%rd20];
	// begin inline asm
	mov.u64 	%rd16, %clock64;
	// end inline asm
	sub.s64 	%rd21, %rd16, %rd15;
	setp.ge.u64 	%p2, %rd21, %rd3;
	@%p2 bra 	$L__BB0_12;
	mov.u64 	%rd22, __cudart_i2opi_f;
$L__BB0_3:
	mul.f32 	%f10, %f32, 0f3F22F983;
	cvt.rni.s32.f32 	%r45, %f10;
	cvt.rn.f32.s32 	%f11, %r45;
	fma.rn.f32 	%f12, %f11, 0fBFC90FDA, %f32;
	fma.rn.f32 	%f13, %f11, 0fB3A22168, %f12;
	fma.rn.f32 	%f31, %f11, 0fA7C234C5, %f13;
	abs.f32 	%f4, %f32;
	setp.ltu.f32 	%p3, %f4, 0f47CE4780;
	@%p3 bra 	$L__BB0_11;
	setp.neu.f32 	%p4, %f4, 0f7F800000;
	@%p4 bra 	$L__BB0_6;
	mov.f32 	%f16, 0f00000000;
	mul.rn.f32 	%f31, %f32, %f16;
	mov.b32 	%r45, 0;
	bra.uni 	$L__BB0_11;
$L__BB0_6:
	mov.b32 	%r3, %f32;
	shl.b32 	%r22, %r3, 8;
	or.b32  	%r4, %r22, -2147483648;
	mov.b64 	%rd37, 0;
	mov.b32 	%r42, 0;
	mov.u64 	%rd35, %rd22;
	mov.u64 	%rd36, %rd1;
$L__BB0_7:
	.pragma "nounroll";
	ld.global.nc.u32 	%r23, [%rd35];
	mad.wide.u32 	%rd24, %r23, %r4, %rd37;
	shr.u64 	%rd37, %rd24, 32;
	st.local.u32 	[%rd36], %rd24;
	add.s32 	%r42, %r42, 1;
	add.s64 	%rd36, %rd36, 4;
	add.s64 	%rd35, %rd35, 4;
	setp.ne.s32 	%p5, %r42, 6;
	@%p5 bra 	$L__BB0_7;
	shr.u32 	%r24, %r3, 23;
	st.local.u32 	[%rd1+24], %rd37;
	and.b32  	%r7, %r24, 31;
	and.b32  	%r25, %r24, 224;
	add.s32 	%r26, %r25, -128;
	shr.u32 	%r27, %r26, 5;
	mul.wide.u32 	%rd25, %r27, 4;
	sub.s64 	%rd10, %rd1, %rd25;
	ld.local.u32 	%r43, [%rd10+24];
	ld.local.u32 	%r44, [%rd10+20];
	setp.eq.s32 	%p6, %r7, 0;
	@%p6 bra 	$L__BB0_10;
	shf.l.wrap.b32 	%r43, %r44, %r43, %r7;
	ld.local.u32 	%r28, [%rd10+16];
	shf.l.wrap.b32 	%r44, %r28, %r44, %r7;
$L__BB0_10:
	shr.u32 	%r29, %r43, 30;
	shf.l.wrap.b32 	%r30, %r44, %r43, 2;
	shl.b32 	%r31, %r44, 2;
	shr.u32 	%r32, %r30, 31;
	add.s32 	%r33, %r32, %r29;
	neg.s32 	%r34, %r33;
	setp.lt.s32 	%p7, %r3, 0;
	selp.b32 	%r45, %r34, %r33, %p7;
	xor.b32  	%r35, %r30, %r3;
	shr.s32 	%r36, %r30, 31;
	xor.b32  	%r37, %r36, %r30;
	xor.b32  	%r38, %r36, %r31;
	cvt.u64.u32 	%rd26, %r37;
	shl.b64 	%rd27, %rd26, 32;
	cvt.u64.u32 	%rd28, %r38;
	or.b64  	%rd29, %rd27, %rd28;
	cvt.rn.f64.s64 	%fd1, %rd29;
	mul.f64 	%fd2, %fd1, 0d3BF921FB54442D19;
	cvt.rn.f32.f64 	%f14, %fd2;
	neg.f32 	%f15, %f14;
	setp.lt.s32 	%p8, %r35, 0;
	selp.f32 	%f31, %f15, %f14, %p8;
$L__BB0_11:
	mul.rn.f32 	%f17, %f31, %f31;
	and.b32  	%r40, %r45, 1;
	setp.eq.b32 	%p9, %r40, 1;
	selp.f32 	%f18, 0f3F800000, %f31, %p9;
	fma.rn.f32 	%f19, %f17, %f18, 0f00000000;
	fma.rn.f32 	%f20, %f17, 0f37CBAC00, 0fBAB607ED;
	selp.f32 	%f21, %f20, 0fB94D4153, %p9;
	selp.f32 	%f22, 0f3D2AAABB, 0f3C0885E4, %p9;
	fma.rn.f32 	%f23, %f21, %f17, %f22;
	selp.f32 	%f24, 0fBEFFFFFF, 0fBE2AAAA8, %p9;
	fma.rn.f32 	%f25, %f23, %f17, %f24;
	fma.rn.f32 	%f26, %f25, %f19, %f18;
	and.b32  	%r41, %r45, 2;
	setp.eq.s32 	%p10, %r41, 0;
	mov.f32 	%f27, 0f00000000;
	sub.f32 	%f28, %f27, %f26;
	selp.f32 	%f29, %f26, %f28, %p10;
	add.f32 	%f32, %f32, %f29;
	// begin inline asm
	mov.u64 	%rd30, %clock64;
	// end inline asm
	sub.s64 	%rd31, %rd30, %rd15;
	setp.lt.u64 	%p11, %rd31, %rd3;
	@%p11 bra 	$L__BB0_3;
$L__BB0_12:
	cvta.to.global.u64 	%rd32, %rd11;
	add.s64 	%rd34, %rd32, %rd19;
	st.global.f32 	[%rd34], %f32;
$L__BB0_13:
	ret;

}
	// .globl	_Z11busy_kernelPfS_im
.visible .entry _Z11busy_kernelPfS_im(
	.param .u64 .ptr .align 1 _Z11busy_kernelPfS_im_param_0,
	.param .u64 .ptr .align 1 _Z11busy_kernelPfS_im_param_1,
	.param .u32 _Z11busy_kernelPfS_im_param_2,
	.param .u64 _Z11busy_kernelPfS_im_param_3
)
{
	.local .align 4 .b8 	__local_depot1[28];
	.reg .b64 	%SP;
	.reg .b64 	%SPL;
	.reg .pred 	%p<11>;
	.reg .b32 	%r<49>;
	.reg .b32 	%f<31>;
	.reg .b64 	%rd<29>;
	.reg .b64 	%fd<3>;

	mov.u64 	%SPL, __local_depot1;
	ld.param.u64 	%rd9, [_Z11busy_kernelPfS_im_param_0];
	ld.param.u64 	%rd10, [_Z11busy_kernelPfS_im_param_1];
	ld.param.u32 	%r18, [_Z11busy_kernelPfS_im_param_2];
	add.u64 	%rd1, %SPL, 0;
	mov.u32 	%r19, %ctaid.x;
	mov.u32 	%r20, %ntid.x;
	mov.u32 	%r21, %tid.x;
	mad.lo.s32 	%r1, %r19, %r20, %r21;
	setp.ge.s32 	%p1, %r1, %r18;
	@%p1 bra 	$L__BB1_12;
	cvta.to.global.u64 	%rd12, %rd10;
	mul.wide.s32 	%rd13, %r1, 4;
	add.s64 	%rd14, %rd12, %rd13;
	ld.global.f32 	%f29, [%rd14];
	mov.b32 	%r44, 0;
	mov.u64 	%rd15, __cudart_i2opi_f;
$L__BB1_2:
	mul.f32 	%f9, %f29, 0f3F22F983;
	cvt.rni.s32.f32 	%r48, %f9;
	cvt.rn.f32.s32 	%f10, %r48;
	fma.rn.f32 	%f11, %f10, 0fBFC90FDA, %f29;
	fma.rn.f32 	%f12, %f10, 0fB3A22168, %f11;
	fma.rn.f32 	%f30, %f10, 0fA7C234C5, %f12;
	abs.f32 	%f4, %f29;
	setp.ltu.f32 	%p2, %f4, 0f47CE4780;
	@%p2 bra 	$L__BB1_10;
	setp.neu.f32 	%p3, %f4, 0f7F800000;
	@%p3 bra 	$L__BB1_5;
	mov.f32 	%f15, 0f00000000;
	mul.rn.f32 	%f30, %f29, %f15;
	mov.b32 	%r48, 0;
	bra.uni 	$L__BB1_10;
$L__BB1_5:
	mov.b32 	%r4, %f29;
	shl.b32 	%r24, %r4, 8;
	or.b32  	%r5, %r24, -2147483648;
	mov.b64 	%rd28, 0;
	mov.b32 	%r45, 0;
	mov.u64 	%rd26, %rd15;
	mov.u64 	%rd27, %rd1;
$L__BB1_6:
	.pragma "nounroll";
	ld.global.nc.u32 	%r25, [%rd26];
	mad.wide.u32 	%rd17, %r25, %r5, %rd28;
	shr.u64 	%rd28, %rd17, 32;
	st.local.u32 	[%rd27], %rd17;
	add.s32 	%r45, %r45, 1;
	add.s64 	%rd27, %rd27, 4;
	add.s64 	%rd26, %rd26, 4;
	setp.ne.s32 	%p4, %r45, 6;
	@%p4 bra 	$L__BB1_6;
	shr.u32 	%r26, %r4, 23;
	st.local.u32 	[%rd1+24], %rd28;
	and.b32  	%r8, %r26, 31;
	and.b32  	%r27, %r26, 224;
	add.s32 	%r28, %r27, -128;
	shr.u32 	%r29, %r28, 5;
	mul.wide.u32 	%rd18, %r29, 4;
	sub.s64 	%rd8, %rd1, %rd18;
	ld.local.u32 	%r46, [%rd8+24];
	ld.local.u32 	%r47, [%rd8+20];
	setp.eq.s32 	%p5, %r8, 0;
	@%p5 bra 	$L__BB1_9;
	shf.l.wrap.b32 	%r46, %r47, %r46, %r8;
	ld.local.u32 	%r30, [%rd8+16];
	shf.l.wrap.b32 	%r47, %r30, %r47, %r8;
$L__BB1_9:
	shr.u32 	%r31, %r46, 30;
	shf.l.wrap.b32 	%r32, %r47, %r46, 2;
	shl.b32 	%r33, %r47, 2;
	shr.u32 	%r34, %r32, 31;
	add.s32 	%r35, %r34, %r31;
	neg.s32 	%r36, %r35;
	setp.lt.s32 	%p6, %r4, 0;
	selp.b32 	%r48, %r36, %r35, %p6;
	xor.b32  	%r37, %r32, %r4;
	shr.s32 	%r38, %r32, 31;
	xor.b32  	%r39, %r38, %r32;
	xor.b32  	%r40, %r38, %r33;
	cvt.u64.u32 	%rd19, %r39;
	shl.b64 	%rd20, %rd19, 32;
	cvt.u64.u32 	%rd21, %r40;
	or.b64  	%rd22, %rd20, %rd21;
	cvt.rn.f64.s64 	%fd1, %rd22;
	mul.f64 	%fd2, %fd1, 0d3BF921FB54442D19;
	cvt.rn.f32.f64 	%f13, %fd2;
	neg.f32 	%f14, %f13;
	setp.lt.s32 	%p7, %r37, 0;
	selp.f32 	%f30, %f14, %f13, %p7;
$L__BB1_10:
	mul.rn.f32 	%f16, %f30, %f30;
	and.b32  	%r42, %r48, 1;
	setp.eq.b32 	%p8, %r42, 1;
	selp.f32 	%f17, 0f3F800000, %f30, %p8;
	fma.rn.f32 	%f18, %f16, %f17, 0f00000000;
	fma.rn.f32 	%f19, %f16, 0f37CBAC00, 0fBAB607ED;
	selp.f32 	%f20, %f19, 0fB94D4153, %p8;
	selp.f32 	%f21, 0f3D2AAABB, 0f3C0885E4, %p8;
	fma.rn.f32 	%f22, %f20, %f16, %f21;
	selp.f32 	%f23, 0fBEFFFFFF, 0fBE2AAAA8, %p8;
	fma.rn.f32 	%f24, %f22, %f16, %f23;
	fma.rn.f32 	%f25, %f24, %f18, %f17;
	and.b32  	%r43, %r48, 2;
	setp.eq.s32 	%p9, %r43, 0;
	mov.f32 	%f26, 0f00000000;
	sub.f32 	%f27, %f26, %f25;
	selp.f32 	%f28, %f25, %f27, %p9;
	add.f32 	%f29, %f29, %f28;
	add.s32 	%r44, %r44, 1;
	setp.ne.s32 	%p10, %r44, 100000000;
	@%p10 bra 	$L__BB1_2;
	cvta.to.global.u64 	%rd23, %rd9;
	add.s64 	%rd25, %rd23, %rd13;
	st.global.f32 	[%rd25], %f29;
$L__BB1_12:
	ret;

}


// ===== COMPILED SASS (sm_100) =====

	.target	sm_100

	.elftype	@"ET_EXEC"


//--------------------- .note.nv.tkinfo           --------------------------
	.section	.note.nv.tkinfo,"",@"SHT_NOTE"
	.sectionflags	@"SHF_NOTE_NV_TKINFO"
	.tkinfo
        /*0018*/ 	.word	0x00000002
        /*0030*/ 	.string	""
        /*0030*/ 	.string	"ptxas"
        /*0030*/ 	.string	"Cuda compilation tools, release 13.0, V13.0.88"
        /*0030*/ 	.string	"Build cuda_13.0.r13.0/compiler.36424714_0"
        /*0030*/ 	.string	"-arch sm_100 -m 64 "



//--------------------- .note.nv.cuinfo           --------------------------
	.section	.note.nv.cuinfo,"",@"SHT_NOTE"
	.sectionflags	@"SHF_NOTE_NV_CUINFO"
        /*0018*/ 	.short	0x0002
        /*001a*/ 	.short	0x0064
        /*001c*/ 	.short	0x0082
	.zero		2


//--------------------- .nv.info                  --------------------------
	.section	.nv.info,"",@"SHT_CUDA_INFO"
	.align	4


	//----- nvinfo : EIATTR_REGCOUNT
	.align		4
        /*0000*/ 	.byte	0x04, 0x2f
        /*0002*/ 	.short	(.L_2 - .L_1)
	.align		4
.L_1:
        /*0004*/ 	.word	index@(_Z12delay_kernelPfS_imi)
        /*0008*/ 	.word	0x00000015


	//----- nvinfo : EIATTR_FRAME_SIZE
	.align		4
.L_2:
        /*000c*/ 	.byte	0x04, 0x11
        /*000e*/ 	.short	(.L_4 - .L_3)
	.align		4
.L_3:
        /*0010*/ 	.word	index@(_Z12delay_kernelPfS_imi)
        /*0014*/ 	.word	0x00000000


	//----- nvinfo : EIATTR_REGCOUNT
	.align		4
.L_4:
        /*0018*/ 	.byte	0x04, 0x2f
        /*001a*/ 	.short	(.L_6 - .L_5)
	.align		4
.L_5:
        /*001c*/ 	.word	index@(_Z11busy_kernelPfS_im)
        /*0020*/ 	.word	0x00000013


	//----- nvinfo : EIATTR_FRAME_SIZE
	.align		4
.L_6:
        /*0024*/ 	.byte	0x04, 0x11
        /*0026*/ 	.short	(.L_8 - .L_7)
	.align		4
.L_7:
        /*0028*/ 	.word	index@(_Z11busy_kernelPfS_im)
        /*002c*/ 	.word	0x00000000


	//----- nvinfo : EIATTR_MIN_STACK_SIZE
	.align		4
.L_8:
        /*0030*/ 	.byte	0x04, 0x12
        /*0032*/ 	.short	(.L_10 - .L_9)
	.align		4
.L_9:
        /*0034*/ 	.word	index@(_Z11busy_kernelPfS_im)
        /*0038*/ 	.word	0x00000000


	//----- nvinfo : EIATTR_MIN_STACK_SIZE
	.align		4
.L_10:
        /*003c*/ 	.byte	0x04, 0x12
        /*003e*/ 	.short	(.L_12 - .L_11)
	.align		4
.L_11:
        /*0040*/ 	.word	index@(_Z12delay_kernelPfS_imi)
        /*0044*/ 	.word	0x00000000
.L_12:


//--------------------- .nv.compat                --------------------------
	.section	.nv.compat,"",@"SHT_CUDA_COMPAT_INFO"
	.align	4
        /*0000*/ 	.byte	0x02, 0x09, 0x00, 0x00, 0x02, 0x02, 0x01, 0x00, 0x02, 0x05, 0x05, 0x00, 0x03, 0x07, 0x01, 0x01
        /*0010*/ 	.byte	0x02, 0x03, 0x00, 0x00, 0x02, 0x06, 0x01, 0x00, 0x04, 0x0b, 0x08, 0x00, 0x01, 0x00, 0x00, 0x00
        /*0020*/ 	.byte	0x00, 0x00, 0x00, 0x00


//--------------------- .nv.info._Z11busy_kernelPfS_im --------------------------
	.section	.nv.info._Z11busy_kernelPfS_im,"",@"SHT_CUDA_INFO"
	.sectionflags	@""
	.align	4


	//----- nvinfo : EIATTR_CUDA_API_VERSION
	.align		4
        /*0000*/ 	.byte	0x04, 0x37
        /*0002*/ 	.short	(.L_14 - .L_13)
.L_13:
        /*0004*/ 	.word	0x00000082


	//----- nvinfo : EIATTR_KPARAM_INFO
	.align		4
.L_14:
        /*0008*/ 	.byte	0x04, 0x17
        /*000a*/ 	.short	(.L_16 - .L_15)
.L_15:
        /*000c*/ 	.word	0x00000000
        /*0010*/ 	.short	0x0003
        /*0012*/ 	.short	0x0018
        /*0014*/ 	.byte	0x00, 0xf0, 0x21, 0x00


	//----- nvinfo : EIATTR_KPARAM_INFO
	.align		4
.L_16:
        /*0018*/ 	.byte	0x04, 0x17
        /*001a*/ 	.short	(.L_18 - .L_17)
.L_17:
        /*001c*/ 	.word	0x00000000
        /*0020*/ 	.short	0x0002
        /*0022*/ 	.short	0x0010
        /*0024*/ 	.byte	0x00, 0xf0, 0x11, 0x00


	//----- nvinfo : EIATTR_KPARAM_INFO
	.align		4
.L_18:
        /*0028*/ 	.byte	0x04, 0x17
        /*002a*/ 	.short	(.L_20 - .L_19)
.L_19:
        /*002c*/ 	.word	0x00000000
        /*0030*/ 	.short	0x0001
        /*0032*/ 	.short	0x0008
        /*0034*/ 	.byte	0x00, 0xf5, 0x21, 0x00


	//----- nvinfo : EIATTR_KPARAM_INFO
	.align		4
.L_20:
        /*0038*/ 	.byte	0x04, 0x17
        /*003a*/ 	.short	(.L_22 - .L_21)
.L_21:
        /*003c*/ 	.word	0x00000000
        /*0040*/ 	.short	0x0000
        /*0042*/ 	.short	0x0000
        /*0044*/ 	.byte	0x00, 0xf5, 0x21, 0x00


	//----- nvinfo : EIATTR_SPARSE_MMA_MASK
	.align		4
.L_22:
        /*0048*/ 	.byte	0x03, 0x50
        /*004a*/ 	.short	0x0000


	//----- nvinfo : EIATTR_MAXREG_COUNT
	.align		4
        /*004c*/ 	.byte	0x03, 0x1b
        /*004e*/ 	.short	0x00ff


	//----- nvinfo : EIATTR_MERCURY_ISA_VERSION
	.align		4
        /*0050*/ 	.byte	0x03, 0x5f
        /*0052*/ 	.short	0x0101


	//----- nvinfo : EIATTR_VRC_CTA_INIT_COUNT
	.align		4
        /*0054*/ 	.byte	0x02, 0x4a
	.zero		1
	.zero		1


	//----- nvinfo : EIATTR_EXIT_INSTR_OFFSETS
	.align		4
        /*0058*/ 	.byte	0x04, 0x1c
        /*005a*/ 	.short	(.L_24 - .L_23)


	//   ....[0]....
.L_23:
        /*005c*/ 	.word	0x00000070


	//   ....[1]....
        /*0060*/ 	.word	0x000008e0


	//----- nvinfo : EIATTR_CRS_STACK_SIZE
	.align		4
.L_24:
        /*0064*/ 	.byte	0x04, 0x1e
        /*0066*/ 	.short	(.L_26 - .L_25)
.L_25:
        /*0068*/ 	.word	0x00000000


	//----- nvinfo : EIATTR_CBANK_PARAM_SIZE
	.align		4
.L_26:
        /*006c*/ 	.byte	0x03, 0x19
        /*006e*/ 	.short	0x0020


	//----- nvinfo : EIATTR_PARAM_CBANK
	.align		4
        /*0070*/ 	.byte	0x04, 0x0a
        /*0072*/ 	.short	(.L_28 - .L_27)
	.align		4
.L_27:
        /*0074*/ 	.word	index@(.nv.constant0._Z11busy_kernelPfS_im)
        /*0078*/ 	.short	0x0380
        /*007a*/ 	.short	0x0020


	//----- nvinfo : EIATTR_SW_WAR
	.align		4
.L_28:
        /*007c*/ 	.byte	0x04, 0x36
        /*007e*/ 	.short	(.L_30 - .L_29)
.L_29:
        /*0080*/ 	.word	0x00000008
.L_30:


//--------------------- .nv.info._Z12delay_kernelPfS_imi --------------------------
	.section	.nv.info._Z12delay_kernelPfS_imi,"",@"SHT_CUDA_INFO"
	.sectionflags	@""
	.align	4


	//----- nvinfo : EIATTR_CUDA_API_VERSION
	.align		4
        /*0000*/ 	.byte	0x04, 0x37
        /*0002*/ 	.short	(.L_32 - .L_31)
.L_31:
        /*0004*/ 	.word	0x00000082


	//----- nvinfo : EIATTR_KPARAM_INFO
	.align		4
.L_32:
        /*0008*/ 	.byte	0x04, 0x17
        /*000a*/ 	.short	(.L_34 - .L_33)
.L_33:
        /*000c*/ 	.word	0x00000000
        /*0010*/ 	.short	0x0004
        /*0012*/ 	.short	0x0020
        /*0014*/ 	.byte	0x00, 0xf0, 0x11, 0x00


	//----- nvinfo : EIATTR_KPARAM_INFO
	.align		4
.L_34:
        /*0018*/ 	.byte	0x04, 0x17
        /*001a*/ 	.short	(.L_36 - .L_35)
.L_35:
        /*001c*/ 	.word	0x00000000
        /*0020*/ 	.short	0x0003
        /*0022*/ 	.short	0x0018
        /*0024*/ 	.byte	0x00, 0xf0, 0x21, 0x00


	//----- nvinfo : EIATTR_KPARAM_INFO
	.align		4
.L_36:
        /*0028*/ 	.byte	0x04, 0x17
        /*002a*/ 	.short	(.L_38 - .L_37)
.L_37:
        /*002c*/ 	.word	0x00000000
        /*0030*/ 	.short	0x0002
        /*0032*/ 	.short	0x0010
        /*0034*/ 	.byte	0x00, 0xf0, 0x11, 0x00


	//----- nvinfo : EIATTR_KPARAM_INFO
	.align		4
.L_38:
        /*0038*/ 	.byte	0x04, 0x17
        /*003a*/ 	.short	(.L_40 - .L_39)
.L_39:
        /*003c*/ 	.word	0x00000000
        /*0040*/ 	.short	0x0001
        /*0042*/ 	.short	0x0008
        /*0044*/ 	.byte	0x00, 0xf5, 0x21, 0x00


	//----- nvinfo : EIATTR_KPARAM_INFO
	.align		4
.L_40:
        /*0048*/ 	.byte	0x04, 0x17
        /*004a*/ 	.short	(.L_42 - .L_41)
.L_41:
        /*004c*/ 	.word	0x00000000
        /*0050*/ 	.short	0x0000
        /*0052*/ 	.short	0x0000
        /*0054*/ 	.byte	0x00, 0xf5, 0x21, 0x00


	//----- nvinfo : EIATTR_SPARSE_MMA_MASK
	.align		4
.L_42:
        /*0058*/ 	.byte	0x03, 0x50
        /*005a*/ 	.short	0x0000


	//----- nvinfo : EIATTR_MAXREG_COUNT
	.align		4
        /*005c*/ 	.byte	0x03, 0x1b
        /*005e*/ 	.short	0x00ff


	//----- nvinfo : EIATTR_MERCURY_ISA_VERSION
	.align		4
        /*0060*/ 	.byte	0x03, 0x5f
        /*0062*/ 	.short	0x0101


	//----- nvinfo : EIATTR_VRC_CTA_INIT_COUNT
	.align		4
        /*0064*/ 	.byte	0x02, 0x4a
	.zero		1
	.zero		1


	//----- nvinfo : EIATTR_EXIT_INSTR_OFFSETS
	.align		4
        /*0068*/ 	.byte	0x04, 0x1c
        /*006a*/ 	.short	(.L_44 - .L_43)


	//   ....[0]....
.L_43:
        /*006c*/ 	.word	0x00000070


	//   ....[1]....
        /*0070*/ 	.word	0x000009f0


	//----- nvinfo : EIATTR_CRS_STACK_SIZE
	.align		4
.L_44:
        /*0074*/ 	.byte	0x04, 0x1e
        /*0076*/ 	.short	(.L_46 - .L_45)
.L_45:
        /*0078*/ 	.word	0x00000000


	//----- nvinfo : EIATTR_CBANK_PARAM_SIZE
	.align		4
.L_46:
        /*007c*/ 	.byte	0x03, 0x19
        /*007e*/ 	.short	0x0024


	//----- nvinfo : EIATTR_PARAM_CBANK
	.align		4
        /*0080*/ 	.byte	0x04, 0x0a
        /*0082*/ 	.short	(.L_48 - .L_47)
	.align		4
.L_47:
        /*0084*/ 	.word	index@(.nv.constant0._Z12delay_kernelPfS_imi)
        /*0088*/ 	.short	0x0380
        /*008a*/ 	.short	0x0024


	//----- nvinfo : EIATTR_SW_WAR
	.align		4
.L_48:
        /*008c*/ 	.byte	0x04, 0x36
        /*008e*/ 	.short	(.L_50 - .L_49)
.L_49:
        /*0090*/ 	.word	0x00000008
.L_50:


//--------------------- .nv.callgraph             --------------------------
	.section	.nv.callgraph,"",@"SHT_CUDA_CALLGRAPH"
	.align	4
	.sectionentsize	8
	.align		4
        /*0000*/ 	.word	0x00000000
	.align		4
        /*0004*/ 	.word	0xffffffff
	.align		4
        /*0008*/ 	.word	0x00000000
	.align		4
        /*000c*/ 	.word	0xfffffffe
	.align		4
        /*0010*/ 	.word	0x00000000
	.align		4
        /*0014*/ 	.word	0xfffffffd
	.align		4
        /*0018*/ 	.word	0x00000000
	.align		4
        /*001c*/ 	.word	0xfffffffc


//--------------------- .nv.constant4             --------------------------
	.section	.nv.constant4,"a",@progbits
	.align	8
	.align		8
.nv.constant4:
        /*0000*/ 	.dword	__cudart_i2opi_f


//--------------------- .text._Z11busy_kernelPfS_im --------------------------
	.section	.text._Z11busy_kernelPfS_im,"ax",@progbits
	.align	128
        .global         _Z11busy_kernelPfS_im
        .type           _Z11busy_kernelPfS_im,@function
        .size           _Z11busy_kernelPfS_im,(.L_x_15 - _Z11busy_kernelPfS_im)
        .other          _Z11busy_kernelPfS_im,@"STO_CUDA_ENTRY STV_DEFAULT"
_Z11busy_kernelPfS_im:
.text._Z11busy_kernelPfS_im:
[----:B------:R-:W-:Y:S01]  /*0000*/  LDC R1, c[0x0][0x37c] ;  /* 0x0000df00ff017b82 */ /* 0x000fe20000000800 */
[----:B------:R-:W0:Y:S07]  /*0010*/  S2R R3, SR_TID.X ;  /* 0x0000000000037919 */ /* 0x000e2e0000002100 */
[----:B------:R-:W0:Y:S01]  /*0020*/  S2UR UR4, SR_CTAID.X ;  /* 0x00000000000479c3 */ /* 0x000e220000002500 */
[----:B------:R-:W1:Y:S07]  /*0030*/  LDCU UR5, c[0x0][0x390] ;  /* 0x00007200ff0577ac */ /* 0x000e6e0008000800 */
[----:B------:R-:W0:Y:S02]  /*0040*/  LDC R2, c[0x0][0x360] ;  /* 0x0000d800ff027b82 */ /* 0x000e240000000800 */
[----:B0-----:R-:W-:-:S05]  /*0050*/  IMAD R2, R2, UR4, R3 ;  /* 0x0000000402027c24 */ /* 0x001fca000f8e0203 */
[----:B-1----:R-:W-:-:S13]  /*0060*/  ISETP.GE.AND P0, PT, R2, UR5, PT ;  /* 0x0000000502007c0c */ /* 0x002fda000bf06270 */
[----:B------:R-:W-:Y:S05]  /*0070*/  @P0 EXIT ;  /* 0x000000000000094d */ /* 0x000fea0003800000 */
[----:B------:R-:W0:Y:S01]  /*0080*/  LDC.64 R4, c[0x0][0x388] ;  /* 0x0000e200ff047b82 */ /* 0x000e220000000a00 */
[----:B------:R-:W1:Y:S01]  /*0090*/  LDCU.64 UR8, c[0x0][0x358] ;  /* 0x00006b00ff0877ac */ /* 0x000e620008000a00 */
[----:B0-----:R-:W-:-:S05]  /*00a0*/  IMAD.WIDE R4, R2, 0x4, R4 ;  /* 0x0000000402047825 */ /* 0x001fca00078e0204 */
[----:B-1----:R0:W5:Y:S01]  /*00b0*/  LDG.E R3, desc[UR8][R4.64] ;  /* 0x0000000804037981 */ /* 0x002162000c1e1900 */
[----:B------:R-:W-:-:S05]  /*00c0*/  UMOV UR4, URZ ;  /* 0x000000ff00047c82 */ /* 0x000fca0008000000 */
.L_x_5:
[C---:B-----5:R-:W-:Y:S01]  /*00d0*/  FMUL R0, R3.reuse, 0.63661974668502807617 ;  /* 0x3f22f98303007820 */ /* 0x060fe20000400000 */
[----:B------:R-:W-:Y:S01]  /*00e0*/  FSETP.GE.AND P0, PT, |R3|, 105615, PT ;  /* 0x47ce47800300780b */ /* 0x000fe20003f06200 */
[----:B------:R-:W-:Y:S04]  /*00f0*/  BSSY.RECONVERGENT B0, `(.L_x_0) ;  /* 0x0000066000007945 */ /* 0x000fe80003800200 */
[----:B------:R-:W1:Y:S02]  /*0100*/  F2I.NTZ R0, R0 ;  /* 0x0000000000007305 */ /* 0x000e640000203100 */
[----:B-1----:R-:W-:-:S05]  /*0110*/  I2FP.F32.S32 R6, R0 ;  /* 0x0000000000067245 */ /* 0x002fca0000201400 */
[----:B0-----:R-:W-:-:S04]  /*0120*/  FFMA R5, R6, -1.5707962512969970703, R3 ;  /* 0xbfc90fda06057823 */ /* 0x001fc80000000003 */
[----:B------:R-:W-:-:S04]  /*0130*/  FFMA R5, R6, -7.5497894158615963534e-08, R5 ;  /* 0xb3a2216806057823 */ /* 0x000fc80000000005 */
[----:B------:R-:W-:Y:S01]  /*0140*/  FFMA R5, R6, -5.3903029534742383927e-15, R5 ;  /* 0xa7c234c506057823 */ /* 0x000fe20000000005 */
[----:B------:R-:W-:Y:S06]  /*0150*/  @!P0 BRA `(.L_x_1) ;  /* 0x00000004007c8947 */ /* 0x000fec0003800000 */
[----:B------:R-:W-:-:S13]  /*0160*/  FSETP.NEU.AND P0, PT, |R3|, +INF , PT ;  /* 0x7f8000000300780b */ /* 0x000fda0003f0d200 */
[----:B------:R-:W-:Y:S01]  /*0170*/  @!P0 FMUL R5, RZ, R3 ;  /* 0x00000003ff058220 */ /* 0x000fe20000400000 */
[----:B------:R-:W-:Y:S01]  /*0180*/  @!P0 IMAD.MOV.U32 R0, RZ, RZ, RZ ;  /* 0x000000ffff008224 */ /* 0x000fe200078e00ff */
[----:B------:R-:W-:Y:S06]  /*0190*/  @!P0 BRA `(.L_x_1) ;  /* 0x00000004006c8947 */ /* 0x000fec0003800000 */
[----:B------:R-:W-:Y:S01]  /*01a0*/  IMAD.SHL.U32 R0, R3, 0x100, RZ ;  /* 0x0000010003007824 */ /* 0x000fe200078e00ff */
[----:B------:R-:W0:Y:S01]  /*01b0*/  LDCU.64 UR10, c[0x4][URZ] ;  /* 0x01000000ff0a77ac */ /* 0x000e220008000a00 */
[----:B------:R-:W-:Y:S02]  /*01c0*/  IMAD.MOV.U32 R15, RZ, RZ, RZ ;  /* 0x000000ffff0f7224 */ /* 0x000fe400078e00ff */
[----:B------:R-:W-:Y:S01]  /*01d0*/  IMAD.MOV.U32 R16, RZ, RZ, RZ ;  /* 0x000000ffff107224 */ /* 0x000fe200078e00ff */
[----:B------:R-:W-:Y:S01]  /*01e0*/  LOP3.LUT R5, R0, 0x80000000, RZ, 0xfc, !PT ;  /* 0x8000000000057812 */ /* 0x000fe200078efcff */
[----:B------:R-:W-:Y:S01]  /*01f0*/  UMOV UR6, URZ ;  /* 0x000000ff00067c82 */ /* 0x000fe20008000000 */
[----:B------:R-:W-:-:S05]  /*0200*/  UMOV UR5, URZ ;  /* 0x000000ff00057c82 */ /* 0x000fca0008000000 */
.L_x_2:
[----:B0-----:R-:W-:Y:S01]  /*0210*/  IMAD.U32 R8, RZ, RZ, UR10 ;  /* 0x0000000aff087e24 */ /* 0x001fe2000f8e00ff */
[----:B------:R-:W-:-:S05]  /*0220*/  MOV R9, UR11 ;  /* 0x0000000b00097c02 */ /* 0x000fca0008000f00 */
[----:B------:R-:W2:Y:S01]  /*0230*/  LDG.E.CONSTANT R6, desc[UR8][R8.64] ;  /* 0x0000000808067981 */ /* 0x000ea2000c1e9900 */
[----:B------:R-:W-:Y:S01]  /*0240*/  UIADD3 UR5, UPT, UPT, UR5, 0x1, URZ ;  /* 0x0000000105057890 */ /* 0x000fe2000fffe0ff */
[C---:B------:R-:W-:Y:S01]  /*0250*/  ISETP.EQ.AND P0, PT, R16.reuse, RZ, PT ;  /* 0x000000ff1000720c */ /* 0x040fe20003f02270 */
[----:B------:R-:W-:Y:S01]  /*0260*/  UIADD3 UR10, UP1, UPT, UR10, 0x4, URZ ;  /* 0x000000040a0a7890 */ /* 0x000fe2000ff3e0ff */
[C---:B------:R-:W-:Y:S01]  /*0270*/  ISETP.EQ.AND P1, PT, R16.reuse, 0x4, PT ;  /* 0x000000041000780c */ /* 0x040fe20003f22270 */
[----:B------:R-:W-:Y:S01]  /*0280*/  UISETP.NE.AND UP0, UPT, UR5, 0x6, UPT ;  /* 0x000000060500788c */ /* 0x000fe2000bf05270 */
[C---:B------:R-:W-:Y:S01]  /*0290*/  ISETP.EQ.AND P2, PT, R16.reuse, 0x8, PT ;  /* 0x000000081000780c */ /* 0x040fe20003f42270 */
[----:B------:R-:W-:Y:S01]  /*02a0*/  UIADD3.X UR11, UPT, UPT, URZ, UR11, URZ, UP1, !UPT ;  /* 0x0000000bff0b7290 */ /* 0x000fe20008ffe4ff */
[C---:B------:R-:W-:Y:S02]  /*02b0*/  ISETP.EQ.AND P3, PT, R16.reuse, 0xc, PT ;  /* 0x0000000c1000780c */ /* 0x040fe40003f62270 */
[----:B------:R-:W-:-:S02]  /*02c0*/  ISETP.EQ.AND P4, PT, R16, 0x10, PT ;  /* 0x000000101000780c */ /* 0x000fc40003f82270 */
[C---:B------:R-:W-:Y:S01]  /*02d0*/  ISETP.EQ.AND P5, PT, R16.reuse, 0x14, PT ;  /* 0x000000141000780c */ /* 0x040fe20003fa2270 */
[----:B------:R-:W-:Y:S02]  /*02e0*/  VIADD R16, R16, 0x4 ;  /* 0x0000000410107836 */ /* 0x000fe40000000000 */
[----:B--2---:R-:W-:-:S03]  /*02f0*/  IMAD.WIDE.U32 R6, R6, R5, RZ ;  /* 0x0000000506067225 */ /* 0x004fc600078e00ff */
[----:B------:R-:W-:-:S04]  /*0300*/  IADD3 R0, P6, PT, R6, R15, RZ ;  /* 0x0000000f06007210 */ /* 0x000fc80007fde0ff */
[----:B------:R-:W-:Y:S01]  /*0310*/  IADD3.X R15, PT, PT, R7, UR6, RZ, P6, !PT ;  /* 0x00000006070f7c10 */ /* 0x000fe2000b7fe4ff */
[--C-:B------:R-:W-:Y:S01]  /*0320*/  @P0 IMAD.MOV.U32 R4, RZ, RZ, R0.reuse ;  /* 0x000000ffff040224 */ /* 0x100fe200078e0000 */
[----:B------:R-:W-:Y:S01]  /*0330*/  @P4 MOV R13, R0 ;  /* 0x00000000000d4202 */ /* 0x000fe20000000f00 */
[--C-:B------:R-:W-:Y:S02]  /*0340*/  @P1 IMAD.MOV.U32 R10, RZ, RZ, R0.reuse ;  /* 0x000000ffff0a1224 */ /* 0x100fe400078e0000 */
[--C-:B------:R-:W-:Y:S02]  /*0350*/  @P2 IMAD.MOV.U32 R11, RZ, RZ, R0.reuse ;  /* 0x000000ffff0b2224 */ /* 0x100fe400078e0000 */
[--C-:B------:R-:W-:Y:S02]  /*0360*/  @P3 IMAD.MOV.U32 R12, RZ, RZ, R0.reuse ;  /* 0x000000ffff0c3224 */ /* 0x100fe400078e0000 */
[----:B------:R-:W-:Y:S01]  /*0370*/  @P5 IMAD.MOV.U32 R14, RZ, RZ, R0 ;  /* 0x000000ffff0e5224 */ /* 0x000fe200078e0000 */
[----:B------:R-:W-:Y:S06]  /*0380*/  BRA.U UP0, `(.L_x_2) ;  /* 0xfffffffd00a07547 */ /* 0x000fec000b83ffff */
[----:B------:R-:W-:Y:S01]  /*0390*/  SHF.R.U32.HI R0, RZ, 0x17, R3 ;  /* 0x00000017ff007819 */ /* 0x000fe20000011603 */
[----:B------:R-:W-:Y:S03]  /*03a0*/  BSSY.RECONVERGENT B1, `(.L_x_3) ;  /* 0x0000028000017945 */ /* 0x000fe60003800200 */
[C---:B------:R-:W-:Y:S02]  /*03b0*/  LOP3.LUT R5, R0.reuse, 0xe0, RZ, 0xc0, !PT ;  /* 0x000000e000057812 */ /* 0x040fe400078ec0ff */
[----:B------:R-:W-:-:S03]  /*03c0*/  LOP3.LUT P6, RZ, R0, 0x1f, RZ, 0xc0, !PT ;  /* 0x0000001f00ff7812 */ /* 0x000fc600078cc0ff */
[----:B------:R-:W-:-:S05]  /*03d0*/  VIADD R5, R5, 0xffffff80 ;  /* 0xffffff8005057836 */ /* 0x000fca0000000000 */
[----:B------:R-:W-:-:S05]  /*03e0*/  SHF.R.U32.HI R5, RZ, 0x5, R5 ;  /* 0x00000005ff057819 */ /* 0x000fca0000011605 */
[----:B------:R-:W-:-:S05]  /*03f0*/  IMAD.U32 R8, R5, -0x4, RZ ;  /* 0xfffffffc05087824 */ /* 0x000fca00078e00ff */
[C---:B------:R-:W-:Y:S02]  /*0400*/  ISETP.EQ.AND P3, PT, R8.reuse, -0x18, PT ;  /* 0xffffffe80800780c */ /* 0x040fe40003f62270 */
[C---:B------:R-:W-:Y:S02]  /*0410*/  ISETP.EQ.AND P4, PT, R8.reuse, -0x14, PT ;  /* 0xffffffec0800780c */ /* 0x040fe40003f82270 */
[C---:B------:R-:W-:Y:S02]  /*0420*/  ISETP.EQ.AND P2, PT, R8.reuse, -0x10, PT ;  /* 0xfffffff00800780c */ /* 0x040fe40003f42270 */
[C---:B------:R-:W-:Y:S02]  /*0430*/  ISETP.EQ.AND P1, PT, R8.reuse, -0xc, PT ;  /* 0xfffffff40800780c */ /* 0x040fe40003f22270 */
[C---:B------:R-:W-:Y:S02]  /*0440*/  ISETP.EQ.AND P0, PT, R8.reuse, -0x8, PT ;  /* 0xfffffff80800780c */ /* 0x040fe40003f02270 */
[----:B------:R-:W-:-:S03]  /*0450*/  ISETP.EQ.AND P5, PT, R8, RZ, PT ;  /* 0x000000ff0800720c */ /* 0x000fc60003fa2270 */
[----:B------:R-:W-:Y:S02]  /*0460*/  @P3 MOV R5, R4 ;  /* 0x0000000400053202 */ /* 0x000fe40000000f00 */
[C---:B------:R-:W-:Y:S01]  /*0470*/  ISETP.EQ.AND P3, PT, R8.reuse, -0x4, PT ;  /* 0xfffffffc0800780c */ /* 0x040fe20003f62270 */
[----:B------:R-:W-:Y:S02]  /*0480*/  @P4 IMAD.MOV.U32 R6, RZ, RZ, R4 ;  /* 0x000000ffff064224 */ /* 0x000fe400078e0004 */
[--C-:B------:R-:W-:Y:S01]  /*0490*/  @P4 IMAD.MOV.U32 R5, RZ, RZ, R10.reuse ;  /* 0x000000ffff054224 */ /* 0x100fe200078e000a */
[----:B------:R-:W-:Y:S01]  /*04a0*/  ISETP.EQ.AND P4, PT, R8, 0x4, PT ;  /* 0x000000040800780c */ /* 0x000fe20003f82270 */
[----:B------:R-:W-:Y:S01]  /*04b0*/  @P2 IMAD.MOV.U32 R6, RZ, RZ, R10 ;  /* 0x000000ffff062224 */ /* 0x000fe200078e000a */
[----:B------:R-:W-:Y:S01]  /*04c0*/  @P1 MOV R6, R11 ;  /* 0x0000000b00061202 */ /* 0x000fe20000000f00 */
[----:B------:R-:W-:Y:S02]  /*04d0*/  @P2 IMAD.MOV.U32 R5, RZ, RZ, R11 ;  /* 0x000000ffff052224 */ /* 0x000fe400078e000b */
[----:B------:R-:W-:-:S02]  /*04e0*/  @P1 IMAD.MOV.U32 R5, RZ, RZ, R12 ;  /* 0x000000ffff051224 */ /* 0x000fc400078e000c */
[----:B------:R-:W-:Y:S02]  /*04f0*/  @P0 IMAD.MOV.U32 R6, RZ, RZ, R12 ;  /* 0x000000ffff060224 */ /* 0x000fe400078e000c */
[--C-:B------:R-:W-:Y:S01]  /*0500*/  @P0 IMAD.MOV.U32 R5, RZ, RZ, R13.reuse ;  /* 0x000000ffff050224 */ /* 0x100fe200078e000d */
[----:B------:R-:W-:Y:S01]  /*0510*/  @P3 MOV R5, R14 ;  /* 0x0000000e00053202 */ /* 0x000fe20000000f00 */
[----:B------:R-:W-:Y:S02]  /*0520*/  @P3 IMAD.MOV.U32 R6, RZ, RZ, R13 ;  /* 0x000000ffff063224 */ /* 0x000fe400078e000d */
[----:B------:R-:W-:Y:S02]  /*0530*/  @P5 IMAD.MOV.U32 R6, RZ, RZ, R14 ;  /* 0x000000ffff065224 */ /* 0x000fe400078e000e */
[--C-:B------:R-:W-:Y:S02]  /*0540*/  @P5 IMAD.MOV.U32 R5, RZ, RZ, R15.reuse ;  /* 0x000000ffff055224 */ /* 0x100fe400078e000f */
[----:B------:R-:W-:Y:S01]  /*0550*/  @P4 IMAD.MOV.U32 R6, RZ, RZ, R15 ;  /* 0x000000ffff064224 */ /* 0x000fe200078e000f */
[----:B------:R-:W-:Y:S06]  /*0560*/  @!P6 BRA `(.L_x_4) ;  /* 0x00000000002ce947 */ /* 0x000fec0003800000 */
[----:B------:R-:W-:Y:S01]  /*0570*/  @P2 IMAD.MOV.U32 R7, RZ, RZ, R4 ;  /* 0x000000ffff072224 */ /* 0x000fe200078e0004 */
[----:B------:R-:W-:Y:S01]  /*0580*/  @P1 MOV R7, R10 ;  /* 0x0000000a00071202 */ /* 0x000fe20000000f00 */
[----:B------:R-:W-:Y:S01]  /*0590*/  @P0 IMAD.MOV.U32 R7, RZ, RZ, R11 ;  /* 0x000000ffff070224 */ /* 0x000fe200078e000b */
[----:B------:R-:W-:Y:S01]  /*05a0*/  ISETP.EQ.AND P0, PT, R8, 0x8, PT ;  /* 0x000000080800780c */ /* 0x000fe20003f02270 */
[----:B------:R-:W-:Y:S01]  /*05b0*/  @P3 IMAD.MOV.U32 R7, RZ, RZ, R12 ;  /* 0x000000ffff073224 */ /* 0x000fe200078e000c */
[----:B------:R-:W-:Y:S01]  /*05c0*/  LOP3.LUT R0, R0, 0x1f, RZ, 0xc0, !PT ;  /* 0x0000001f00007812 */ /* 0x000fe200078ec0ff */
[----:B------:R-:W-:Y:S02]  /*05d0*/  @P5 IMAD.MOV.U32 R7, RZ, RZ, R13 ;  /* 0x000000ffff075224 */ /* 0x000fe400078e000d */
[----:B------:R-:W-:Y:S01]  /*05e0*/  @P4 IMAD.MOV.U32 R7, RZ, RZ, R14 ;  /* 0x000000ffff074224 */ /* 0x000fe200078e000e */
[----:B------:R-:W-:-:S07]  /*05f0*/  SHF.L.W.U32.HI R5, R6, R0, R5 ;  /* 0x0000000006057219 */ /* 0x000fce0000010e05 */
[----:B------:R-:W-:-:S04]  /*0600*/  @P0 MOV R7, R15 ;  /* 0x0000000f00070202 */ /* 0x000fc80000000f00 */
[----:B------:R-:W-:-:S07]  /*0610*/  SHF.L.W.U32.HI R6, R7, R0, R6 ;  /* 0x0000000007067219 */ /* 0x000fce0000010e06 */
.L_x_4:
[----:B------:R-:W-:Y:S05]  /*0620*/  BSYNC.RECONVERGENT B1 ;  /* 0x0000000000017941 */ /* 0x000fea0003800200 */
.L_x_3:
[C---:B------:R-:W-:Y:S01]  /*0630*/  SHF.L.W.U32.HI R15, R6.reuse, 0x2, R5 ;  /* 0x00000002060f7819 */ /* 0x040fe20000010e05 */
[----:B------:R-:W-:Y:S01]  /*0640*/  IMAD.SHL.U32 R6, R6, 0x4, RZ ;  /* 0x0000000406067824 */ /* 0x000fe200078e00ff */
[----:B------:R-:W-:Y:S01]  /*0650*/  UMOV UR6, 0x54442d19 ;  /* 0x54442d1900067882 */ /* 0x000fe20000000000 */
[----:B------:R-:W-:Y:S01]  /*0660*/  UMOV UR7, 0x3bf921fb ;  /* 0x3bf921fb00077882 */ /* 0x000fe20000000000 */
[----:B------:R-:W-:Y:S02]  /*0670*/  SHF.R.S32.HI R0, RZ, 0x1f, R15 ;  /* 0x0000001fff007819 */ /* 0x000fe4000001140f */
[----:B------:R-:W-:Y:S02]  /*0680*/  ISETP.GE.AND P0, PT, R3, RZ, PT ;  /* 0x000000ff0300720c */ /* 0x000fe40003f06270 */
[C---:B------:R-:W-:Y:S02]  /*0690*/  LOP3.LUT R8, R0.reuse, R6, RZ, 0x3c, !PT ;  /* 0x0000000600087212 */ /* 0x040fe400078e3cff */
[----:B------:R-:W-:-:S02]  /*06a0*/  LOP3.LUT R9, R0, R15, RZ, 0x3c, !PT ;  /* 0x0000000f00097212 */ /* 0x000fc400078e3cff */
[----:B------:R-:W-:Y:S02]  /*06b0*/  SHF.R.U32.HI R0, RZ, 0x1e, R5 ;  /* 0x0000001eff007819 */ /* 0x000fe40000011605 */
[----:B------:R-:W0:Y:S01]  /*06c0*/  I2F.F64.S64 R6, R8 ;  /* 0x0000000800067312 */ /* 0x000e220000301c00 */
[C---:B------:R-:W-:Y:S02]  /*06d0*/  LOP3.LUT R5, R15.reuse, R3, RZ, 0x3c, !PT ;  /* 0x000000030f057212 */ /* 0x040fe400078e3cff */
[----:B------:R-:W-:Y:S02]  /*06e0*/  LEA.HI R0, R15, R0, RZ, 0x1 ;  /* 0x000000000f007211 */ /* 0x000fe400078f08ff */
[----:B------:R-:W-:-:S03]  /*06f0*/  ISETP.GE.AND P1, PT, R5, RZ, PT ;  /* 0x000000ff0500720c */ /* 0x000fc60003f26270 */
[----:B------:R-:W-:-:S04]  /*0700*/  IMAD.MOV R5, RZ, RZ, -R0 ;  /* 0x000000ffff057224 */ /* 0x000fc800078e0a00 */
[----:B------:R-:W-:Y:S01]  /*0710*/  @!P0 IMAD.MOV.U32 R0, RZ, RZ, R5 ;  /* 0x000000ffff008224 */ /* 0x000fe200078e0005 */
[----:B0-----:R-:W-:-:S10]  /*0720*/  DMUL R6, R6, UR6 ;  /* 0x0000000606067c28 */ /* 0x001fd40008000000 */
[----:B------:R-:W0:Y:S02]  /*0730*/  F2F.F32.F64 R6, R6 ;  /* 0x0000000600067310 */ /* 0x000e240000301000 */
[----:B0-----:R-:W-:-:S07]  /*0740*/  FSEL R5, -R6, R6, !P1 ;  /* 0x0000000606057208 */ /* 0x001fce0004800100 */
.L_x_1:
[----:B------:R-:W-:Y:S05]  /*0750*/  BSYNC.RECONVERGENT B0 ;  /* 0x0000000000007941 */ /* 0x000fea0003800200 */
.L_x_0:
[----:B------:R-:W-:Y:S01]  /*0760*/  MOV R6, 0x37cbac00 ;  /* 0x37cbac0000067802 */ /* 0x000fe20000000f00 */
[----:B------:R-:W-:Y:S01]  /*0770*/  FMUL R7, R5, R5 ;  /* 0x0000000505077220 */ /* 0x000fe20000400000 */
[C---:B------:R-:W-:Y:S01]  /*0780*/  LOP3.LUT R8, R0.reuse, 0x1, RZ, 0xc0, !PT ;  /* 0x0000000100087812 */ /* 0x040fe200078ec0ff */
[----:B------:R-:W-:Y:S01]  /*0790*/  IMAD.MOV.U32 R9, RZ, RZ, 0x3effffff ;  /* 0x3effffffff097424 */ /* 0x000fe200078e00ff */
[----:B------:R-:W-:Y:S01]  /*07a0*/  LOP3.LUT P1, RZ, R0, 0x2, RZ, 0xc0, !PT ;  /* 0x0000000200ff7812 */ /* 0x000fe2000782c0ff */
[----:B------:R-:W-:Y:S01]  /*07b0*/  FFMA R6, R7, R6, -0.0013887860113754868507 ;  /* 0xbab607ed07067423 */ /* 0x000fe20000000006 */
[----:B------:R-:W-:Y:S01]  /*07c0*/  ISETP.NE.U32.AND P0, PT, R8, 0x1, PT ;  /* 0x000000010800780c */ /* 0x000fe20003f05070 */
[----:B------:R-:W-:Y:S01]  /*07d0*/  IMAD.MOV.U32 R8, RZ, RZ, 0x3d2aaabb ;  /* 0x3d2aaabbff087424 */ /* 0x000fe200078e00ff */
[----:B------:R-:W-:Y:S02]  /*07e0*/  UIADD3 UR4, UPT, UPT, UR4, 0x1, URZ ;  /* 0x0000000104047890 */ /* 0x000fe4000fffe0ff */
[----:B------:R-:W-:-:S02]  /*07f0*/  FSEL R6, R6, -0.00019574658654164522886, !P0 ;  /* 0xb94d415306067808 */ /* 0x000fc40004000000 */
[----:B------:R-:W-:Y:S01]  /*0800*/  FSEL R8, R8, 0.0083327032625675201416, !P0 ;  /* 0x3c0885e408087808 */ /* 0x000fe20004000000 */
[----:B------:R-:W-:Y:S01]  /*0810*/  UISETP.NE.AND UP0, UPT, UR4, 0x5f5e100, UPT ;  /* 0x05f5e1000400788c */ /* 0x000fe2000bf05270 */
[----:B------:R-:W-:Y:S02]  /*0820*/  FSEL R0, R5, 1, P0 ;  /* 0x3f80000005007808 */ /* 0x000fe40000000000 */
[----:B------:R-:W-:Y:S01]  /*0830*/  FSEL R9, -R9, -0.16666662693023681641, !P0 ;  /* 0xbe2aaaa809097808 */ /* 0x000fe20004000100 */
[C---:B------:R-:W-:Y:S02]  /*0840*/  FFMA R6, R7.reuse, R6, R8 ;  /* 0x0000000607067223 */ /* 0x040fe40000000008 */
[C---:B------:R-:W-:Y:S02]  /*0850*/  FFMA R5, R7.reuse, R0, RZ ;  /* 0x0000000007057223 */ /* 0x040fe400000000ff */
[----:B------:R-:W-:-:S04]  /*0860*/  FFMA R6, R7, R6, R9 ;  /* 0x0000000607067223 */ /* 0x000fc80000000009 */
[----:B------:R-:W-:-:S04]  /*0870*/  FFMA R0, R5, R6, R0 ;  /* 0x0000000605007223 */ /* 0x000fc80000000000 */
[----:B------:R-:W-:-:S04]  /*0880*/  @P1 FADD R0, RZ, -R0 ;  /* 0x80000000ff001221 */ /* 0x000fc80000000000 */
[----:B------:R-:W-:Y:S01]  /*0890*/  FADD R3, R0, R3 ;  /* 0x0000000300037221 */ /* 0x000fe20000000000 */
[----:B------:R-:W-:Y:S06]  /*08a0*/  BRA.U UP0, `(.L_x_5) ;  /* 0xfffffff900087547 */ /* 0x000fec000b83ffff */
[----:B------:R-:W0:Y:S02]  /*08b0*/  LDC.64 R4, c[0x0][0x380] ;  /* 0x0000e000ff047b82 */ /* 0x000e240000000a00 */
[----:B0-----:R-:W-:-:S05]  /*08c0*/  IMAD.WIDE R4, R2, 0x4, R4 ;  /* 0x0000000402047825 */ /* 0x001fca00078e0204 */
[----:B------:R-:W-:Y:S01]  /*08d0*/  STG.E desc[UR8][R4.64], R3 ;  /* 0x0000000304007986 */ /* 0x000fe2000c101908 */
[----:B------:R-:W-:Y:S05]  /*08e0*/  EXIT ;  /* 0x000000000000794d */ /* 0x000fea0003800000 */
.L_x_6:
[----:B------:R-:W-:-:S00]  /*08f0*/  BRA `(.L_x_6) ;  /* 0xfffffffc00fc7947 */ /* 0x000fc0000383ffff */
[----:B------:R-:W-:-:S00]  /*0900*/  NOP ;  /* 0x0000000000007918 */ /* 0x000fc00000000000 */
[----:B------:R-:W-:-:S00]  /*0910*/  NOP ;  /* 0x0000000000007918 */ /* 0x000fc00000000000 */
[----:B------:R-:W-:-:S00]  /*0920*/  NOP ;  /* 0x0000000000007918 */ /* 0x000fc00000000000 */
[----:B------:R-:W-:-:S00]  /*0930*/  NOP ;  /* 0x0000000000007918 */ /* 0x000fc00000000000 */
[----:B------:R-:W-:-:S00]  /*0940*/  NOP ;  /* 0x0000000000007918 */ /* 0x000fc00000000000 */
[----:B------:R-:W-:-:S00]  /*0950*/  NOP ;  /* 0x0000000000007918 */ /* 0x000fc00000000000 */
[----:B------:R-:W-:-:S00]  /*0960*/  NOP ;  /* 0x0000000000007918 */ /* 0x000fc00000000000 */
[----:B------:R-:W-:-:S00]  /*0970*/  NOP ;  /* 0x0000000000007918 */ /* 0x000fc00000000000 */
.L_x_15:


//--------------------- .text._Z12delay_kernelPfS_imi --------------------------
	.section	.text._Z12delay_kernelPfS_imi,"ax",@progbits
	.align	128
        .global         _Z12delay_kernelPfS_imi
        .type           _Z12delay_kernelPfS_imi,@function
        .size           _Z12delay_kernelPfS_imi,(.L_x_16 - _Z12delay_kernelPfS_imi)
        .other          _Z12delay_kernelPfS_imi,@"STO_CUDA_ENTRY STV_DEFAULT"
_Z12delay_kernelPfS_imi:
.text._Z12delay_kernelPfS_imi:
        /* <DEDUP_REMOVED lines=8> */
[----:B------:R-:W0:Y:S01]  /*0080*/  LDCU.64 UR10, c[0x0][0x358] ;  /* 0x00006b00ff0a77ac */ /* 0x000e220008000a00 */
[----:B------:R-:W-:Y:S01]  /*0090*/  CS2R R2, SR_CLOCKLO ;  /* 0x0000000000027805 */ /* 0x000fe20000015000 */
[----:B------:R-:W1:Y:S01]  /*00a0*/  LDC.64 R6, c[0x0][0x388] ;  /* 0x0000e200ff067b82 */ /* 0x000e620000000a00 */
[----:B------:R-:W2:Y:S01]  /*00b0*/  LDCU UR5, c[0x0][0x3a0] ;  /* 0x00007400ff0577ac */ /* 0x000ea20008000800 */
[----:B------:R-:W3:Y:S01]  /*00c0*/  LDCU.64 UR8, c[0x0][0x398] ;  /* 0x00007300ff0877ac */ /* 0x000ee20008000a00 */
[----:B-1----:R-:W-:-:S05]  /*00d0*/  IMAD.WIDE R6, R4, 0x4, R6 ;  /* 0x0000000404067825 */ /* 0x002fca00078e0206 */
[----:B0-----:R0:W5:Y:S01]  /*00e0*/  LDG.E R5, desc[UR10][R6.64] ;  /* 0x0000000a06057981 */ /* 0x001162000c1e1900 */
[----:B--2---:R-:W-:Y:S02]  /*00f0*/  USHF.R.S32.HI UR4, URZ, 0x1f, UR5 ;  /* 0x0000001fff047899 */ /* 0x004fe40008011405 */
[----:B---3--:R-:W-:Y:S02]  /*0100*/  UIMAD.WIDE.U32 UR6, UR5, UR8, URZ ;  /* 0x00000008050672a5 */ /* 0x008fe4000f8e00ff */
[----:B------:R-:W-:-:S04]  /*0110*/  UIMAD UR4, UR4, UR8, URZ ;  /* 0x00000008040472a4 */ /* 0x000fc8000f8e02ff */
[----:B------:R-:W-:-:S04]  /*0120*/  UIMAD UR4, UR5, UR9, UR4 ;  /* 0x00000009050472a4 */ /* 0x000fc8000f8e0204 */
[----:B------:R-:W-:Y:S01]  /*0130*/  UIADD3 UR8, UPT, UPT, UR7, UR4, URZ ;  /* 0x0000000407087290 */ /* 0x000fe2000fffe0ff */
[----:B0-----:R-:W-:-:S06]  /*0140*/  CS2R R6, SR_CLOCKLO ;  /* 0x0000000000067805 */ /* 0x001fcc0000015000 */
[----:B------:R-:W-:-:S05]  /*0150*/  IADD3 R0, P0, PT, -R2, R6, RZ ;  /* 0x0000000602007210 */ /* 0x000fca0007f1e1ff */
[----:B------:R-:W-:Y:S01]  /*0160*/  IMAD.X R6, R7, 0x1, ~R3, P0 ;  /* 0x0000000107067824 */ /* 0x000fe200000e0e03 */
[----:B------:R-:W-:-:S04]  /*0170*/  ISETP.GE.U32.AND P0, PT, R0, UR6, PT ;  /* 0x0000000600007c0c */ /* 0x000fc8000bf06070 */
[----:B------:R-:W-:-:S13]  /*0180*/  ISETP.GE.U32.AND.EX P0, PT, R6, UR8, PT, P0 ;  /* 0x0000000806007c0c */ /* 0x000fda000bf06100 */
[----:B------:R-:W-:Y:S05]  /*0190*/  @P0 BRA `(.L_x_7) ;  /* 0x0000000800080947 */ /* 0x000fea0003800000 */
.L_x_13:
[C---:B-----5:R-:W-:Y:S01]  /*01a0*/  FMUL R0, R5.reuse, 0.63661974668502807617 ;  /* 0x3f22f98305007820 */ /* 0x060fe20000400000 */
[----:B------:R-:W-:Y:S01]  /*01b0*/  FSETP.GE.AND P0, PT, |R5|, 105615, PT ;  /* 0x47ce47800500780b */ /* 0x000fe20003f06200 */
[----:B------:R-:W-:Y:S04]  /*01c0*/  BSSY.RECONVERGENT B0, `(.L_x_8) ;  /* 0x0000067000007945 */ /* 0x000fe80003800200 */
[----:B------:R-:W0:Y:S02]  /*01d0*/  F2I.NTZ R0, R0 ;  /* 0x0000000000007305 */ /* 0x000e240000203100 */
[----:B0-----:R-:W-:-:S05]  /*01e0*/  I2FP.F32.S32 R8, R0 ;  /* 0x0000000000087245 */ /* 0x001fca0000201400 */
[----:B------:R-:W-:-:S04]  /*01f0*/  FFMA R7, R8, -1.5707962512969970703, R5 ;  /* 0xbfc90fda08077823 */ /* 0x000fc80000000005 */
        /* <DEDUP_REMOVED lines=14> */
.L_x_10:
[----:B0-----:R-:W-:Y:S02]  /*02e0*/  IMAD.U32 R10, RZ, RZ, UR12 ;  /* 0x0000000cff0a7e24 */ /* 0x001fe4000f8e00ff */
[----:B------:R-:W-:-:S05]  /*02f0*/  IMAD.U32 R11, RZ, RZ, UR13 ;  /* 0x0000000dff0b7e24 */ /* 0x000fca000f8e00ff */
        /* <DEDUP_REMOVED lines=35> */
[----:B------:R-:W-:Y:S01]  /*0530*/  @P3 IMAD.MOV.U32 R8, RZ, RZ, R6 ;  /* 0x000000ffff083224 */ /* 0x000fe200078e0006 */
[C---:B------:R-:W-:Y:S01]  /*0540*/  ISETP.EQ.AND P3, PT, R10.reuse, -0x4, PT ;  /* 0xfffffffc0a00780c */ /* 0x040fe20003f62270 */
[----:B------:R-:W-:Y:S01]  /*0550*/  @P4 IMAD.MOV.U32 R8, RZ, RZ, R12 ;  /* 0x000000ffff084224 */ /* 0x000fe200078e000c */
[----:B------:R-:W-:Y:S01]  /*0560*/  @P4 MOV R9, R6 ;  /* 0x0000000600094202 */ /* 0x000fe20000000f00 */
[----:B------:R-:W-:Y:S01]  /*0570*/  @P2 IMAD.MOV.U32 R8, RZ, RZ, R13 ;  /* 0x000000ffff082224 */ /* 0x000fe200078e000d */
[----:B------:R-:W-:Y:S01]  /*0580*/  ISETP.EQ.AND P4, PT, R10, 0x4, PT ;  /* 0x000000040a00780c */ /* 0x000fe20003f82270 */
[----:B------:R-:W-:Y:S02]  /*0590*/  @P1 IMAD.MOV.U32 R8, RZ, RZ, R14 ;  /* 0x000000ffff081224 */ /* 0x000fe400078e000e */
[----:B------:R-:W-:Y:S02]  /*05a0*/  @P0 IMAD.MOV.U32 R8, RZ, RZ, R15 ;  /* 0x000000ffff080224 */ /* 0x000fe400078e000f */
[----:B------:R-:W-:-:S02]  /*05b0*/  @P2 IMAD.MOV.U32 R9, RZ, RZ, R12 ;  /* 0x000000ffff092224 */ /* 0x000fc400078e000c */
[----:B------:R-:W-:Y:S02]  /*05c0*/  @P1 IMAD.MOV.U32 R9, RZ, RZ, R13 ;  /* 0x000000ffff091224 */ /* 0x000fe400078e000d */
[----:B------:R-:W-:Y:S02]  /*05d0*/  @P3 IMAD.MOV.U32 R8, RZ, RZ, R16 ;  /* 0x000000ffff083224 */ /* 0x000fe400078e0010 */
[----:B------:R-:W-:Y:S02]  /*05e0*/  @P5 IMAD.MOV.U32 R8, RZ, RZ, R0 ;  /* 0x000000ffff085224 */ /* 0x000fe400078e0000 */
[----:B------:R-:W-:Y:S01]  /*05f0*/  @P0 IMAD.MOV.U32 R9, RZ, RZ, R14 ;  /* 0x000000ffff090224 */ /* 0x000fe200078e000e */
[----:B------:R-:W-:Y:S01]  /*0600*/  @P3 MOV R9, R15 ;  /* 0x0000000f00093202 */ /* 0x000fe20000000f00 */
[----:B------:R-:W-:Y:S02]  /*0610*/  @P5 IMAD.MOV.U32 R9, RZ, RZ, R16 ;  /* 0x000000ffff095224 */ /* 0x000fe400078e0010 */
[----:B------:R-:W-:-:S02]  /*0620*/  @P4 IMAD.MOV.U32 R9, RZ, RZ, R0 ;  /* 0x000000ffff094224 */ /* 0x000fc400078e0000 */
[----:B------:R-:W-:Y:S01]  /*0630*/  IMAD.MOV.U32 R17, RZ, RZ, R8 ;  /* 0x000000ffff117224 */ /* 0x000fe200078e0008 */
        /* <DEDUP_REMOVED lines=10> */
[----:B------:R-:W-:-:S05]  /*06e0*/  @P0 IMAD.MOV.U32 R8, RZ, RZ, R0 ;  /* 0x000000ffff080224 */ /* 0x000fca00078e0000 */
[----:B------:R-:W-:-:S07]  /*06f0*/  SHF.L.W.U32.HI R9, R8, R10, R9 ;  /* 0x0000000a08097219 */ /* 0x000fce0000010e09 */
.L_x_12:
[----:B------:R-:W-:Y:S05]  /*0700*/  BSYNC.RECONVERGENT B1 ;  /* 0x0000000000017941 */ /* 0x000fea0003800200 */
.L_x_11:
        /* <DEDUP_REMOVED lines=12> */
[----:B------:R-:W-:Y:S02]  /*07d0*/  ISETP.GE.AND P1, PT, R17, RZ, PT ;  /* 0x000000ff1100720c */ /* 0x000fe40003f26270 */
[----:B------:R-:W-:-:S05]  /*07e0*/  IADD3 R7, PT, PT, -R0, RZ, RZ ;  /* 0x000000ff00077210 */ /* 0x000fca0007ffe1ff */
[----:B------:R-:W-:Y:S01]  /*07f0*/  @!P0 IMAD.MOV.U32 R0, RZ, RZ, R7 ;  /* 0x000000ffff008224 */ /* 0x000fe200078e0007 */
[----:B0-----:R-:W-:-:S10]  /*0800*/  DMUL R8, R8, UR4 ;  /* 0x0000000408087c28 */ /* 0x001fd40008000000 */
[----:B------:R-:W0:Y:S02]  /*0810*/  F2F.F32.F64 R8, R8 ;  /* 0x0000000800087310 */ /* 0x000e240000301000 */
[----:B0-----:R-:W-:-:S07]  /*0820*/  FSEL R7, -R8, R8, !P1 ;  /* 0x0000000808077208 */ /* 0x001fce0004800100 */
.L_x_9:
[----:B------:R-:W-:Y:S05]  /*0830*/  BSYNC.RECONVERGENT B0 ;  /* 0x0000000000007941 */ /* 0x000fea0003800200 */
.L_x_8:
[----:B------:R-:W-:Y:S01]  /*0840*/  LOP3.LUT R10, R0, 0x1, RZ, 0xc0, !PT ;  /* 0x00000001000a7812 */ /* 0x000fe200078ec0ff */
[----:B------:R-:W-:Y:S02]  /*0850*/  IMAD.MOV.U32 R8, RZ, RZ, 0x37cbac00 ;  /* 0x37cbac00ff087424 */ /* 0x000fe400078e00ff */
[----:B------:R-:W-:Y:S01]  /*0860*/  FMUL R9, R7, R7 ;  /* 0x0000000707097220 */ /* 0x000fe20000400000 */
[----:B------:R-:W-:Y:S01]  /*0870*/  IMAD.MOV.U32 R11, RZ, RZ, 0x3effffff ;  /* 0x3effffffff0b7424 */ /* 0x000fe200078e00ff */
[----:B------:R-:W-:Y:S01]  /*0880*/  ISETP.NE.U32.AND P0, PT, R10, 0x1, PT ;  /* 0x000000010a00780c */ /* 0x000fe20003f05070 */
[----:B------:R-:W-:Y:S02]  /*0890*/  IMAD.MOV.U32 R10, RZ, RZ, 0x3d2aaabb ;  /* 0x3d2aaabbff0a7424 */ /* 0x000fe400078e00ff */
[----:B------:R-:W-:Y:S01]  /*08a0*/  FFMA R8, R9, R8, -0.0013887860113754868507 ;  /* 0xbab607ed09087423 */ /* 0x000fe20000000008 */
[----:B------:R-:W-:Y:S02]  /*08b0*/  LOP3.LUT P1, RZ, R0, 0x2, RZ, 0xc0, !PT ;  /* 0x0000000200ff7812 */ /* 0x000fe4000782c0ff */
[----:B------:R-:W-:-:S02]  /*08c0*/  FSEL R0, R7, 1, P0 ;  /* 0x3f80000007007808 */ /* 0x000fc40000000000 */
[----:B------:R-:W-:Y:S02]  /*08d0*/  FSEL R8, R8, -0.00019574658654164522886, !P0 ;  /* 0xb94d415308087808 */ /* 0x000fe40004000000 */
[----:B------:R-:W-:Y:S01]  /*08e0*/  FSEL R10, R10, 0.0083327032625675201416, !P0 ;  /* 0x3c0885e40a0a7808 */ /* 0x000fe20004000000 */
[----:B------:R-:W-:Y:S01]  /*08f0*/  FFMA R7, R9, R0, RZ ;  /* 0x0000000009077223 */ /* 0x000fe200000000ff */
[----:B------:R-:W-:-:S03]  /*0900*/  FSEL R11, -R11, -0.16666662693023681641, !P0 ;  /* 0xbe2aaaa80b0b7808 */ /* 0x000fc60004000100 */
[----:B------:R-:W-:-:S04]  /*0910*/  FFMA R8, R9, R8, R10 ;  /* 0x0000000809087223 */ /* 0x000fc8000000000a */
[----:B------:R-:W-:-:S04]  /*0920*/  FFMA R8, R9, R8, R11 ;  /* 0x0000000809087223 */ /* 0x000fc8000000000b */
[----:B------:R-:W-:-:S04]  /*0930*/  FFMA R0, R7, R8, R0 ;  /* 0x0000000807007223 */ /* 0x000fc80000000000 */
[----:B------:R-:W-:-:S04]  /*0940*/  @P1 FADD R0, RZ, -R0 ;  /* 0x80000000ff001221 */ /* 0x000fc80000000000 */
[----:B------:R-:W-:Y:S01]  /*0950*/  FADD R5, R0, R5 ;  /* 0x0000000500057221 */ /* 0x000fe20000000000 */
[----:B------:R-:W-:-:S06]  /*0960*/  CS2R R8, SR_CLOCKLO ;  /* 0x0000000000087805 */ /* 0x000fcc0000015000 */
[----:B------:R-:W-:-:S05]  /*0970*/  IADD3 R0, P0, PT, -R2, R8, RZ ;  /* 0x0000000802007210 */ /* 0x000fca0007f1e1ff */
[----:B------:R-:W-:Y:S01]  /*0980*/  IMAD.X R8, R9, 0x1, ~R3, P0 ;  /* 0x0000000109087824 */ /* 0x000fe200000e0e03 */
[----:B------:R-:W-:-:S04]  /*0990*/  ISETP.GE.U32.AND P0, PT, R0, UR6, PT ;  /* 0x0000000600007c0c */ /* 0x000fc8000bf06070 */
[----:B------:R-:W-:-:S13]  /*09a0*/  ISETP.GE.U32.AND.EX P0, PT, R8, UR8, PT, P0 ;  /* 0x0000000808007c0c */ /* 0x000fda000bf06100 */
[----:B------:R-:W-:Y:S05]  /*09b0*/  @!P0 BRA `(.L_x_13) ;  /* 0xfffffff400f88947 */ /* 0x000fea000383ffff */
.L_x_7:
[----:B------:R-:W0:Y:S02]  /*09c0*/  LDC.64 R2, c[0x0][0x380] ;  /* 0x0000e000ff027b82 */ /* 0x000e240000000a00 */
[----:B0-----:R-:W-:-:S05]  /*09d0*/  IMAD.WIDE R2, R4, 0x4, R2 ;  /* 0x0000000404027825 */ /* 0x001fca00078e0202 */
[----:B-----5:R-:W-:Y:S01]  /*09e0*/  STG.E desc[UR10][R2.64], R5 ;  /* 0x0000000502007986 */ /* 0x020fe2000c10190a */
[----:B------:R-:W-:Y:S05]  /*09f0*/  EXIT ;  /* 0x000000000000794d */ /* 0x000fea0003800000 */
.L_x_14:
        /* <DEDUP_REMOVED lines=16> */
.L_x_16:


//--------------------- .nv.global.init           --------------------------
	.section	.nv.global.init,"aw",@progbits
	.align	4
.nv.global.init:
	.type		__cudart_i2opi_f,@object
	.size		__cudart_i2opi_f,(.L_0 - __cudart_i2opi_f)
__cudart_i2opi_f:
        /*0000*/ 	.byte	0x41, 0x90, 0x43, 0x3c, 0x99, 0x95, 0x62, 0xdb, 0xc0, 0xdd, 0x34, 0xf5, 0xd1, 0x57, 0x27, 0xfc
        /*0010*/ 	.byte	0x29, 0x15, 0x44, 0x4e, 0x6e, 0x83, 0xf9, 0xa2
.L_0:


//--------------------- .nv.shared.reserved.0     --------------------------
	.section	.nv.shared.reserved.0,"aw",@nobits
	.weak		__nv_reservedSMEM_offset_0_alias
	.size		__nv_reservedSMEM_offset_0_alias, 0, 64
	.other		__nv_reservedSMEM_offset_0_alias,@"STO_CUDA_RESERVED_SHARED STV_DEFAULT"
__nv_reservedSMEM_offset_0_alias:
	.zero		0
	.zero		64


//--------------------- .nv.constant0._Z11busy_kernelPfS_im --------------------------
	.section	.nv.constant0._Z11busy_kernelPfS_im,"a",@progbits
	.sectionflags	@""
	.align	4
.nv.constant0._Z11busy_kernelPfS_im:
	.zero		928


//--------------------- .nv.constant0._Z12delay_kernelPfS_imi --------------------------
	.section	.nv.constant0._Z12delay_kernelPfS_imi,"a",@progbits
	.sectionflags	@""
	.align	4
.nv.constant0._Z12delay_kernelPfS_imi:
	.zero		932


//--------------------- SYMBOLS --------------------------

	.type		.nv.reservedSmem.offset0,@object
	.size		.nv.reservedSmem.offset0,0x4
